//
// Generated by NVIDIA NVVM Compiler
//
// Compiler Build ID: CL-36424714
// Cuda compilation tools, release 13.0, V13.0.88
// Based on NVVM 20.0.0
//

.version 9.0
.target sm_100
.address_size 64

	// .globl	_Z16add_matrices_rowPfS_S_ii

.visible .entry _Z16add_matrices_rowPfS_S_ii(
	.param .u64 .ptr .align 1 _Z16add_matrices_rowPfS_S_ii_param_0,
	.param .u64 .ptr .align 1 _Z16add_matrices_rowPfS_S_ii_param_1,
	.param .u64 .ptr .align 1 _Z16add_matrices_rowPfS_S_ii_param_2,
	.param .u32 _Z16add_matrices_rowPfS_S_ii_param_3,
	.param .u32 _Z16add_matrices_rowPfS_S_ii_param_4
)
{
	.reg .pred 	%p<12>;
	.reg .b32 	%r<38>;
	.reg .b32 	%f<88>;
	.reg .b64 	%rd<26>;

	ld.param.u64 	%rd7, [_Z16add_matrices_rowPfS_S_ii_param_0];
	ld.param.u64 	%rd8, [_Z16add_matrices_rowPfS_S_ii_param_1];
	ld.param.u64 	%rd9, [_Z16add_matrices_rowPfS_S_ii_param_2];
	ld.param.u32 	%r24, [_Z16add_matrices_rowPfS_S_ii_param_3];
	ld.param.u32 	%r23, [_Z16add_matrices_rowPfS_S_ii_param_4];
	cvta.to.global.u64 	%rd1, %rd9;
	cvta.to.global.u64 	%rd2, %rd8;
	cvta.to.global.u64 	%rd3, %rd7;
	mov.u32 	%r25, %tid.x;
	mov.u32 	%r26, %ctaid.x;
	mov.u32 	%r27, %ntid.x;
	mad.lo.s32 	%r1, %r26, %r27, %r25;
	setp.ge.s32 	%p1, %r1, %r24;
	setp.lt.s32 	%p2, %r23, 1;
	or.pred  	%p3, %p1, %p2;
	@%p3 bra 	$L__BB0_13;
	mul.lo.s32 	%r2, %r23, %r1;
	and.b32  	%r3, %r23, 15;
	setp.lt.u32 	%p4, %r23, 16;
	mov.b32 	%r34, 0;
	@%p4 bra 	$L__BB0_4;
	and.b32  	%r34, %r23, 2147483632;
	neg.s32 	%r32, %r34;
	add.s64 	%rd4, %rd3, 32;
	add.s64 	%rd5, %rd2, 32;
	add.s64 	%rd6, %rd1, 32;
	mov.u32 	%r31, %r2;
$L__BB0_3:
	.pragma "nounroll";
	mul.wide.s32 	%rd10, %r31, 4;
	add.s64 	%rd11, %rd4, %rd10;
	add.s64 	%rd12, %rd5, %rd10;
	add.s64 	%rd13, %rd6, %rd10;
	ld.global.f32 	%f1, [%rd11+-32];
	ld.global.f32 	%f2, [%rd12+-32];
	add.f32 	%f3, %f1, %f2;
	st.global.f32 	[%rd13+-32], %f3;
	ld.global.f32 	%f4, [%rd11+-28];
	ld.global.f32 	%f5, [%rd12+-28];
	add.f32 	%f6, %f4, %f5;
	st.global.f32 	[%rd13+-28], %f6;
	ld.global.f32 	%f7, [%rd11+-24];
	ld.global.f32 	%f8, [%rd12+-24];
	add.f32 	%f9, %f7, %f8;
	st.global.f32 	[%rd13+-24], %f9;
	ld.global.f32 	%f10, [%rd11+-20];
	ld.global.f32 	%f11, [%rd12+-20];
	add.f32 	%f12, %f10, %f11;
	st.global.f32 	[%rd13+-20], %f12;
	ld.global.f32 	%f13, [%rd11+-16];
	ld.global.f32 	%f14, [%rd12+-16];
	add.f32 	%f15, %f13, %f14;
	st.global.f32 	[%rd13+-16], %f15;
	ld.global.f32 	%f16, [%rd11+-12];
	ld.global.f32 	%f17, [%rd12+-12];
	add.f32 	%f18, %f16, %f17;
	st.global.f32 	[%rd13+-12], %f18;
	ld.global.f32 	%f19, [%rd11+-8];
	ld.global.f32 	%f20, [%rd12+-8];
	add.f32 	%f21, %f19, %f20;
	st.global.f32 	[%rd13+-8], %f21;
	ld.global.f32 	%f22, [%rd11+-4];
	ld.global.f32 	%f23, [%rd12+-4];
	add.f32 	%f24, %f22, %f23;
	st.global.f32 	[%rd13+-4], %f24;
	ld.global.f32 	%f25, [%rd11];
	ld.global.f32 	%f26, [%rd12];
	add.f32 	%f27, %f25, %f26;
	st.global.f32 	[%rd13], %f27;
	ld.global.f32 	%f28, [%rd11+4];
	ld.global.f32 	%f29, [%rd12+4];
	add.f32 	%f30, %f28, %f29;
	st.global.f32 	[%rd13+4], %f30;
	ld.global.f32 	%f31, [%rd11+8];
	ld.global.f32 	%f32, [%rd12+8];
	add.f32 	%f33, %f31, %f32;
	st.global.f32 	[%rd13+8], %f33;
	ld.global.f32 	%f34, [%rd11+12];
	ld.global.f32 	%f35, [%rd12+12];
	add.f32 	%f36, %f34, %f35;
	st.global.f32 	[%rd13+12], %f36;
	ld.global.f32 	%f37, [%rd11+16];
	ld.global.f32 	%f38, [%rd12+16];
	add.f32 	%f39, %f37, %f38;
	st.global.f32 	[%rd13+16], %f39;
	ld.global.f32 	%f40, [%rd11+20];
	ld.global.f32 	%f41, [%rd12+20];
	add.f32 	%f42, %f40, %f41;
	st.global.f32 	[%rd13+20], %f42;
	ld.global.f32 	%f43, [%rd11+24];
	ld.global.f32 	%f44, [%rd12+24];
	add.f32 	%f45, %f43, %f44;
	st.global.f32 	[%rd13+24], %f45;
	ld.global.f32 	%f46, [%rd11+28];
	ld.global.f32 	%f47, [%rd12+28];
	add.f32 	%f48, %f46, %f47;
	st.global.f32 	[%rd13+28], %f48;
	add.s32 	%r32, %r32, 16;
	add.s32 	%r31, %r31, 16;
	setp.ne.s32 	%p5, %r32, 0;
	@%p5 bra 	$L__BB0_3;
$L__BB0_4:
	setp.eq.s32 	%p6, %r3, 0;
	@%p6 bra 	$L__BB0_13;
	and.b32  	%r11, %r23, 7;
	setp.lt.u32 	%p7, %r3, 8;
	@%p7 bra 	$L__BB0_7;
	add.s32 	%r29, %r34, %r2;
	mul.wide.s32 	%rd14, %r29, 4;
	add.s64 	%rd15, %rd3, %rd14;
	ld.global.f32 	%f49, [%rd15];
	add.s64 	%rd16, %rd2, %rd14;
	ld.global.f32 	%f50, [%rd16];
	add.f32 	%f51, %f49, %f50;
	add.s64 	%rd17, %rd1, %rd14;
	st.global.f32 	[%rd17], %f51;
	ld.global.f32 	%f52, [%rd15+4];
	ld.global.f32 	%f53, [%rd16+4];
	add.f32 	%f54, %f52, %f53;
	st.global.f32 	[%rd17+4], %f54;
	ld.global.f32 	%f55, [%rd15+8];
	ld.global.f32 	%f56, [%rd16+8];
	add.f32 	%f57, %f55, %f56;
	st.global.f32 	[%rd17+8], %f57;
	ld.global.f32 	%f58, [%rd15+12];
	ld.global.f32 	%f59, [%rd16+12];
	add.f32 	%f60, %f58, %f59;
	st.global.f32 	[%rd17+12], %f60;
	ld.global.f32 	%f61, [%rd15+16];
	ld.global.f32 	%f62, [%rd16+16];
	add.f32 	%f63, %f61, %f62;
	st.global.f32 	[%rd17+16], %f63;
	ld.global.f32 	%f64, [%rd15+20];
	ld.global.f32 	%f65, [%rd16+20];
	add.f32 	%f66, %f64, %f65;
	st.global.f32 	[%rd17+20], %f66;
	ld.global.f32 	%f67, [%rd15+24];
	ld.global.f32 	%f68, [%rd16+24];
	add.f32 	%f69, %f67, %f68;
	st.global.f32 	[%rd17+24], %f69;
	ld.global.f32 	%f70, [%rd15+28];
	ld.global.f32 	%f71, [%rd16+28];
	add.f32 	%f72, %f70, %f71;
	st.global.f32 	[%rd17+28], %f72;
	add.s32 	%r34, %r34, 8;
$L__BB0_7:
	setp.eq.s32 	%p8, %r11, 0;
	@%p8 bra 	$L__BB0_13;
	and.b32  	%r14, %r23, 3;
	setp.lt.u32 	%p9, %r11, 4;
	@%p9 bra 	$L__BB0_10;
	add.s32 	%r30, %r34, %r2;
	mul.wide.s32 	%rd18, %r30, 4;
	add.s64 	%rd19, %rd3, %rd18;
	ld.global.f32 	%f73, [%rd19];
	add.s64 	%rd20, %rd2, %rd18;
	ld.global.f32 	%f74, [%rd20];
	add.f32 	%f75, %f73, %f74;
	add.s64 	%rd21, %rd1, %rd18;
	st.global.f32 	[%rd21], %f75;
	ld.global.f32 	%f76, [%rd19+4];
	ld.global.f32 	%f77, [%rd20+4];
	add.f32 	%f78, %f76, %f77;
	st.global.f32 	[%rd21+4], %f78;
	ld.global.f32 	%f79, [%rd19+8];
	ld.global.f32 	%f80, [%rd20+8];
	add.f32 	%f81, %f79, %f80;
	st.global.f32 	[%rd21+8], %f81;
	ld.global.f32 	%f82, [%rd19+12];
	ld.global.f32 	%f83, [%rd20+12];
	add.f32 	%f84, %f82, %f83;
	st.global.f32 	[%rd21+12], %f84;
	add.s32 	%r34, %r34, 4;
$L__BB0_10:
	setp.eq.s32 	%p10, %r14, 0;
	@%p10 bra 	$L__BB0_13;
	add.s32 	%r37, %r34, %r2;
	neg.s32 	%r36, %r14;
$L__BB0_12:
	.pragma "nounroll";
	mul.wide.s32 	%rd22, %r37, 4;
	add.s64 	%rd23, %rd1, %rd22;
	add.s64 	%rd24, %rd2, %rd22;
	add.s64 	%rd25, %rd3, %rd22;
	ld.global.f32 	%f85, [%rd25];
	ld.global.f32 	%f86, [%rd24];
	add.f32 	%f87, %f85, %f86;
	st.global.f32 	[%rd23], %f87;
	add.s32 	%r37, %r37, 1;
	add.s32 	%r36, %r36, 1;
	setp.ne.s32 	%p11, %r36, 0;
	@%p11 bra 	$L__BB0_12;
$L__BB0_13:
	ret;

}


// ===== COMPILED SASS (sm_100) =====

	.target	sm_100

	.elftype	@"ET_EXEC"


//--------------------- .note.nv.tkinfo           --------------------------
	.section	.note.nv.tkinfo,"",@"SHT_NOTE"
	.sectionflags	@"SHF_NOTE_NV_TKINFO"
	.tkinfo
        /*0018*/ 	.word	0x00000002
        /*0030*/ 	.string	""
        /*0030*/ 	.string	"ptxas"
        /*0030*/ 	.string	"Cuda compilation tools, release 13.0, V13.0.88"
        /*0030*/ 	.string	"Build cuda_13.0.r13.0/compiler.36424714_0"
        /*0030*/ 	.string	"-arch sm_100 -m 64 "



//--------------------- .note.nv.cuinfo           --------------------------
	.section	.note.nv.cuinfo,"",@"SHT_NOTE"
	.sectionflags	@"SHF_NOTE_NV_CUINFO"
        /*0018*/ 	.short	0x0002
        /*001a*/ 	.short	0x0064
        /*001c*/ 	.short	0x0082
	.zero		2


//--------------------- .nv.info                  --------------------------
	.section	.nv.info,"",@"SHT_CUDA_INFO"
	.align	4


	//----- nvinfo : EIATTR_REGCOUNT
	.align		4
        /*0000*/ 	.byte	0x04, 0x2f
        /*0002*/ 	.short	(.L_1 - .L_0)
	.align		4
.L_0:
        /*0004*/ 	.word	index@(_Z16add_matrices_rowPfS_S_ii)
        /*0008*/ 	.word	0x00000016


	//----- nvinfo : EIATTR_FRAME_SIZE
	.align		4
.L_1:
        /*000c*/ 	.byte	0x04, 0x11
        /*000e*/ 	.short	(.L_3 - .L_2)
	.align		4
.L_2:
        /*0010*/ 	.word	index@(_Z16add_matrices_rowPfS_S_ii)
        /*0014*/ 	.word	0x00000000


	//----- nvinfo : EIATTR_MIN_STACK_SIZE
	.align		4
.L_3:
        /*0018*/ 	.byte	0x04, 0x12
        /*001a*/ 	.short	(.L_5 - .L_4)
	.align		4
.L_4:
        /*001c*/ 	.word	index@(_Z16add_matrices_rowPfS_S_ii)
        /*0020*/ 	.word	0x00000000
.L_5:


//--------------------- .nv.compat                --------------------------
	.section	.nv.compat,"",@"SHT_CUDA_COMPAT_INFO"
	.align	4
        /*0000*/ 	.byte	0x02, 0x09, 0x00, 0x00, 0x02, 0x02, 0x01, 0x00, 0x02, 0x05, 0x05, 0x00, 0x03, 0x07, 0x01, 0x01
        /*0010*/ 	.byte	0x02, 0x03, 0x00, 0x00, 0x02, 0x06, 0x01, 0x00, 0x04, 0x0b, 0x08, 0x00, 0x09, 0x00, 0x00, 0x00
        /*0020*/ 	.byte	0x00, 0x00, 0x00, 0x00


//--------------------- .nv.info._Z16add_matrices_rowPfS_S_ii --------------------------
	.section	.nv.info._Z16add_matrices_rowPfS_S_ii,"",@"SHT_CUDA_INFO"
	.sectionflags	@""
	.align	4


	//----- nvinfo : EIATTR_CUDA_API_VERSION
	.align		4
        /*0000*/ 	.byte	0x04, 0x37
        /*0002*/ 	.short	(.L_7 - .L_6)
.L_6:
        /*0004*/ 	.word	0x00000082


	//----- nvinfo : EIATTR_KPARAM_INFO
	.align		4
.L_7:
        /*0008*/ 	.byte	0x04, 0x17
        /*000a*/ 	.short	(.L_9 - .L_8)
.L_8:
        /*000c*/ 	.word	0x00000000
        /*0010*/ 	.short	0x0004
        /*0012*/ 	.short	0x001c
        /*0014*/ 	.byte	0x00, 0xf0, 0x11, 0x00


	//----- nvinfo : EIATTR_KPARAM_INFO
	.align		4
.L_9:
        /*0018*/ 	.byte	0x04, 0x17
        /*001a*/ 	.short	(.L_11 - .L_10)
.L_10:
        /*001c*/ 	.word	0x00000000
        /*0020*/ 	.short	0x0003
        /*0022*/ 	.short	0x0018
        /*0024*/ 	.byte	0x00, 0xf0, 0x11, 0x00


	//----- nvinfo : EIATTR_KPARAM_INFO
	.align		4
.L_11:
        /*0028*/ 	.byte	0x04, 0x17
        /*002a*/ 	.short	(.L_13 - .L_12)
.L_12:
        /*002c*/ 	.word	0x00000000
        /*0030*/ 	.short	0x0002
        /*0032*/ 	.short	0x0010
        /*0034*/ 	.byte	0x00, 0xf5, 0x21, 0x00


	//----- nvinfo : EIATTR_KPARAM_INFO
	.align		4
.L_13:
        /*0038*/ 	.byte	0x04, 0x17
        /*003a*/ 	.short	(.L_15 - .L_14)
.L_14:
        /*003c*/ 	.word	0x00000000
        /*0040*/ 	.short	0x0001
        /*0042*/ 	.short	0x0008
        /*0044*/ 	.byte	0x00, 0xf5, 0x21, 0x00


	//----- nvinfo : EIATTR_KPARAM_INFO
	.align		4
.L_15:
        /*0048*/ 	.byte	0x04, 0x17
        /*004a*/ 	.short	(.L_17 - .L_16)
.L_16:
        /*004c*/ 	.word	0x00000000
        /*0050*/ 	.short	0x0000
        /*0052*/ 	.short	0x0000
        /*0054*/ 	.byte	0x00, 0xf5, 0x21, 0x00


	//----- nvinfo : EIATTR_SPARSE_MMA_MASK
	.align		4
.L_17:
        /*0058*/ 	.byte	0x03, 0x50
        /*005a*/ 	.short	0x0000


	//----- nvinfo : EIATTR_MAXREG_COUNT
	.align		4
        /*005c*/ 	.byte	0x03, 0x1b
        /*005e*/ 	.short	0x00ff


	//----- nvinfo : EIATTR_MERCURY_ISA_VERSION
	.align		4
        /*0060*/ 	.byte	0x03, 0x5f
        /*0062*/ 	.short	0x0101


	//----- nvinfo : EIATTR_VRC_CTA_INIT_COUNT
	.align		4
        /*0064*/ 	.byte	0x02, 0x4a
	.zero		1
	.zero		1


	//----- nvinfo : EIATTR_EXIT_INSTR_OFFSETS
	.align		4
        /*0068*/ 	.byte	0x04, 0x1c
        /*006a*/ 	.short	(.L_19 - .L_18)


	//   ....[0]....
.L_18:
        /*006c*/ 	.word	0x00000080


	//   ....[1]....
        /*0070*/ 	.word	0x00000680


	//   ....[2]....
        /*0074*/ 	.word	0x00000950


	//   ....[3]....
        /*0078*/ 	.word	0x00000b20


	//   ....[4]....
        /*007c*/ 	.word	0x00000c30


	//----- nvinfo : EIATTR_CBANK_PARAM_SIZE
	.align		4
.L_19:
        /*0080*/ 	.byte	0x03, 0x19
        /*0082*/ 	.short	0x0020


	//----- nvinfo : EIATTR_PARAM_CBANK
	.align		4
        /*0084*/ 	.byte	0x04, 0x0a
        /*0086*/ 	.short	(.L_21 - .L_20)
	.align		4
.L_20:
        /*0088*/ 	.word	index@(.nv.constant0._Z16add_matrices_rowPfS_S_ii)
        /*008c*/ 	.short	0x0380
        /*008e*/ 	.short	0x0020


	//----- nvinfo : EIATTR_SW_WAR
	.align		4
.L_21:
        /*0090*/ 	.byte	0x04, 0x36
        /*0092*/ 	.short	(.L_23 - .L_22)
.L_22:
        /*0094*/ 	.word	0x00000008
.L_23:


//--------------------- .nv.callgraph             --------------------------
	.section	.nv.callgraph,"",@"SHT_CUDA_CALLGRAPH"
	.align	4
	.sectionentsize	8
	.align		4
        /*0000*/ 	.word	0x00000000
	.align		4
        /*0004*/ 	.word	0xffffffff
	.align		4
        /*0008*/ 	.word	0x00000000
	.align		4
        /*000c*/ 	.word	0xfffffffe
	.align		4
        /*0010*/ 	.word	0x00000000
	.align		4
        /*0014*/ 	.word	0xfffffffd
	.align		4
        /*0018*/ 	.word	0x00000000
	.align		4
        /*001c*/ 	.word	0xfffffffc


//--------------------- .text._Z16add_matrices_rowPfS_S_ii --------------------------
	.section	.text._Z16add_matrices_rowPfS_S_ii,"ax",@progbits
	.align	128
        .global         _Z16add_matrices_rowPfS_S_ii
        .type           _Z16add_matrices_rowPfS_S_ii,@function
        .size           _Z16add_matrices_rowPfS_S_ii,(.L_x_6 - _Z16add_matrices_rowPfS_S_ii)
        .other          _Z16add_matrices_rowPfS_S_ii,@"STO_CUDA_ENTRY STV_DEFAULT"
_Z16add_matrices_rowPfS_S_ii:
.text._Z16add_matrices_rowPfS_S_ii:
[----:B------:R-:W-:Y:S01]  /*0000*/  LDC R1, c[0x0][0x37c] ;  /* 0x0000df00ff017b82 */ /* 0x000fe20000000800 */
[----:B------:R-:W0:Y:S07]  /*0010*/  S2R R0, SR_TID.X ;  /* 0x0000000000007919 */ /* 0x000e2e0000002100 */
[----:B------:R-:W0:Y:S08]  /*0020*/  S2UR UR4, SR_CTAID.X ;  /* 0x00000000000479c3 */ /* 0x000e300000002500 */
[----:B------:R-:W0:Y:S08]  /*0030*/  LDC R3, c[0x0][0x360] ;  /* 0x0000d800ff037b82 */ /* 0x000e300000000800 */
[----:B------:R-:W1:Y:S01]  /*0040*/  LDC.64 R4, c[0x0][0x398] ;  /* 0x0000e600ff047b82 */ /* 0x000e620000000a00 */
[----:B0-----:R-:W-:Y:S01]  /*0050*/  IMAD R0, R3, UR4, R0 ;  /* 0x0000000403007c24 */ /* 0x001fe2000f8e0200 */
[----:B-1----:R-:W-:-:S04]  /*0060*/  ISETP.GE.AND P0, PT, R5, 0x1, PT ;  /* 0x000000010500780c */ /* 0x002fc80003f06270 */
[----:B------:R-:W-:-:S13]  /*0070*/  ISETP.GE.OR P0, PT, R0, R4, !P0 ;  /* 0x000000040000720c */ /* 0x000fda0004706670 */
[----:B------:R-:W-:Y:S05]  /*0080*/  @P0 EXIT ;  /* 0x000000000000094d */ /* 0x000fea0003800000 */
[C---:B------:R-:W-:Y:S01]  /*0090*/  ISETP.GE.U32.AND P1, PT, R5.reuse, 0x10, PT ;  /* 0x000000100500780c */ /* 0x040fe20003f26070 */
[----:B------:R-:W0:Y:S01]  /*00a0*/  LDCU.64 UR12, c[0x0][0x358] ;  /* 0x00006b00ff0c77ac */ /* 0x000e220008000a00 */
[----:B------:R-:W-:Y:S01]  /*00b0*/  LOP3.LUT R14, R5, 0xf, RZ, 0xc0, !PT ;  /* 0x0000000f050e7812 */ /* 0x000fe200078ec0ff */
[----:B------:R-:W-:Y:S02]  /*00c0*/  HFMA2 R3, -RZ, RZ, 0, 0 ;  /* 0x00000000ff037431 */ /* 0x000fe400000001ff */
[----:B------:R-:W-:Y:S01]  /*00d0*/  IMAD R0, R0, R5, RZ ;  /* 0x0000000500007224 */ /* 0x000fe200078e02ff */
[----:B------:R-:W-:-:S07]  /*00e0*/  ISETP.NE.AND P0, PT, R14, RZ, PT ;  /* 0x000000ff0e00720c */ /* 0x000fce0003f05270 */
[----:B------:R-:W-:Y:S06]  /*00f0*/  @!P1 BRA `(.L_x_0) ;  /* 0x0000000400609947 */ /* 0x000fec0003800000 */
[----:B------:R-:W1:Y:S01]  /*0100*/  LDCU.128 UR4, c[0x0][0x380] ;  /* 0x00007000ff0477ac */ /* 0x000e620008000c00 */
[----:B------:R-:W-:Y:S02]  /*0110*/  LOP3.LUT R3, R5, 0x7ffffff0, RZ, 0xc0, !PT ;  /* 0x7ffffff005037812 */ /* 0x000fe400078ec0ff */
[----:B------:R-:W-:Y:S01]  /*0120*/  MOV R2, R0 ;  /* 0x0000000000027202 */ /* 0x000fe20000000f00 */
[----:B------:R-:W2:Y:S01]  /*0130*/  LDCU.64 UR10, c[0x0][0x390] ;  /* 0x00007200ff0a77ac */ /* 0x000ea20008000a00 */
[----:B------:R-:W-:Y:S01]  /*0140*/  IADD3 R4, PT, PT, -R3, RZ, RZ ;  /* 0x000000ff03047210 */ /* 0x000fe20007ffe1ff */
[----:B-1----:R-:W-:Y:S02]  /*0150*/  UIADD3 UR8, UP0, UPT, UR4, 0x20, URZ ;  /* 0x0000002004087890 */ /* 0x002fe4000ff1e0ff */
[----:B------:R-:W-:Y:S02]  /*0160*/  UIADD3 UR6, UP1, UPT, UR6, 0x20, URZ ;  /* 0x0000002006067890 */ /* 0x000fe4000ff3e0ff */
[----:B--2---:R-:W-:-:S02]  /*0170*/  UIADD3 UR4, UP2, UPT, UR10, 0x20, URZ ;  /* 0x000000200a047890 */ /* 0x004fc4000ff5e0ff */
[----:B------:R-:W-:Y:S02]  /*0180*/  UIADD3.X UR9, UPT, UPT, URZ, UR5, URZ, UP0, !UPT ;  /* 0x00000005ff097290 */ /* 0x000fe400087fe4ff */
[----:B------:R-:W-:Y:S02]  /*0190*/  UIADD3.X UR7, UPT, UPT, URZ, UR7, URZ, UP1, !UPT ;  /* 0x00000007ff077290 */ /* 0x000fe40008ffe4ff */
[----:B------:R-:W-:-:S12]  /*01a0*/  UIADD3.X UR5, UPT, UPT, URZ, UR11, URZ, UP2, !UPT ;  /* 0x0000000bff057290 */ /* 0x000fd800097fe4ff */
.L_x_1:
[----:B------:R-:W-:Y:S02]  /*01b0*/  MOV R6, UR8 ;  /* 0x0000000800067c02 */ /* 0x000fe40008000f00 */
[----:B------:R-:W-:Y:S02]  /*01c0*/  MOV R7, UR9 ;  /* 0x0000000900077c02 */ /* 0x000fe40008000f00 */
[----:B------:R-:W-:Y:S02]  /*01d0*/  MOV R8, UR6 ;  /* 0x0000000600087c02 */ /* 0x000fe40008000f00 */
[----:B------:R-:W-:Y:S01]  /*01e0*/  MOV R9, UR7 ;  /* 0x0000000700097c02 */ /* 0x000fe20008000f00 */
[----:B------:R-:W-:-:S04]  /*01f0*/  IMAD.WIDE R6, R2, 0x4, R6 ;  /* 0x0000000402067825 */ /* 0x000fc800078e0206 */
[----:B------:R-:W-:Y:S01]  /*0200*/  IMAD.WIDE R8, R2, 0x4, R8 ;  /* 0x0000000402087825 */ /* 0x000fe200078e0208 */
[----:B0-----:R-:W2:Y:S04]  /*0210*/  LDG.E R12, desc[UR12][R6.64+-0x20] ;  /* 0xffffe00c060c7981 */ /* 0x001ea8000c1e1900 */
[----:B----4-:R-:W2:Y:S01]  /*0220*/  LDG.E R13, desc[UR12][R8.64+-0x20] ;  /* 0xffffe00c080d7981 */ /* 0x010ea2000c1e1900 */
[----:B------:R-:W-:Y:S02]  /*0230*/  MOV R10, UR4 ;  /* 0x00000004000a7c02 */ /* 0x000fe40008000f00 */
[----:B------:R-:W-:-:S03]  /*0240*/  MOV R11, UR5 ;  /* 0x00000005000b7c02 */ /* 0x000fc60008000f00 */
[----:B------:R-:W-:-:S04]  /*0250*/  IMAD.WIDE R10, R2, 0x4, R10 ;  /* 0x00000004020a7825 */ /* 0x000fc800078e020a */
[----:B--2---:R-:W-:-:S05]  /*0260*/  FADD R13, R12, R13 ;  /* 0x0000000d0c0d7221 */ /* 0x004fca0000000000 */
[----:B------:R0:W-:Y:S04]  /*0270*/  STG.E desc[UR12][R10.64+-0x20], R13 ;  /* 0xffffe00d0a007986 */ /* 0x0001e8000c10190c */
[----:B------:R-:W2:Y:S04]  /*0280*/  LDG.E R12, desc[UR12][R6.64+-0x1c] ;  /* 0xffffe40c060c7981 */ /* 0x000ea8000c1e1900 */
[----:B------:R-:W2:Y:S02]  /*0290*/  LDG.E R15, desc[UR12][R8.64+-0x1c] ;  /* 0xffffe40c080f7981 */ /* 0x000ea4000c1e1900 */
[----:B--2---:R-:W-:-:S05]  /*02a0*/  FADD R15, R12, R15 ;  /* 0x0000000f0c0f7221 */ /* 0x004fca0000000000 */
[----:B------:R1:W-:Y:S04]  /*02b0*/  STG.E desc[UR12][R10.64+-0x1c], R15 ;  /* 0xffffe40f0a007986 */ /* 0x0003e8000c10190c */
[----:B------:R-:W2:Y:S04]  /*02c0*/  LDG.E R12, desc[UR12][R6.64+-0x18] ;  /* 0xffffe80c060c7981 */ /* 0x000ea8000c1e1900 */
[----:B------:R-:W2:Y:S02]  /*02d0*/  LDG.E R17, desc[UR12][R8.64+-0x18] ;  /* 0xffffe80c08117981 */ /* 0x000ea4000c1e1900 */
[----:B--2---:R-:W-:-:S05]  /*02e0*/  FADD R17, R12, R17 ;  /* 0x000000110c117221 */ /* 0x004fca0000000000 */
[----:B------:R2:W-:Y:S04]  /*02f0*/  STG.E desc[UR12][R10.64+-0x18], R17 ;  /* 0xffffe8110a007986 */ /* 0x0005e8000c10190c */
[----:B------:R-:W3:Y:S04]  /*0300*/  LDG.E R12, desc[UR12][R6.64+-0x14] ;  /* 0xffffec0c060c7981 */ /* 0x000ee8000c1e1900 */
[----:B------:R-:W3:Y:S02]  /*0310*/  LDG.E R19, desc[UR12][R8.64+-0x14] ;  /* 0xffffec0c08137981 */ /* 0x000ee4000c1e1900 */
[----:B---3--:R-:W-:-:S05]  /*0320*/  FADD R19, R12, R19 ;  /* 0x000000130c137221 */ /* 0x008fca0000000000 */
[----:B------:R3:W-:Y:S04]  /*0330*/  STG.E desc[UR12][R10.64+-0x14], R19 ;  /* 0xffffec130a007986 */ /* 0x0007e8000c10190c */
[----:B------:R-:W4:Y:S04]  /*0340*/  LDG.E R12, desc[UR12][R6.64+-0x10] ;  /* 0xfffff00c060c7981 */ /* 0x000f28000c1e1900 */
[----:B0-----:R-:W4:Y:S02]  /*0350*/  LDG.E R13, desc[UR12][R8.64+-0x10] ;  /* 0xfffff00c080d7981 */ /* 0x001f24000c1e1900 */
[----:B----4-:R-:W-:-:S05]  /*0360*/  FADD R13, R12, R13 ;  /* 0x0000000d0c0d7221 */ /* 0x010fca0000000000 */
[----:B------:R0:W-:Y:S04]  /*0370*/  STG.E desc[UR12][R10.64+-0x10], R13 ;  /* 0xfffff00d0a007986 */ /* 0x0001e8000c10190c */
[----:B------:R-:W4:Y:S04]  /*0380*/  LDG.E R12, desc[UR12][R6.64+-0xc] ;  /* 0xfffff40c060c7981 */ /* 0x000f28000c1e1900 */
[----:B-1----:R-:W4:Y:S02]  /*0390*/  LDG.E R15, desc[UR12][R8.64+-0xc] ;  /* 0xfffff40c080f7981 */ /* 0x002f24000c1e1900 */
[----:B----4-:R-:W-:-:S05]  /*03a0*/  FADD R15, R12, R15 ;  /* 0x0000000f0c0f7221 */ /* 0x010fca0000000000 */
[----:B------:R1:W-:Y:S04]  /*03b0*/  STG.E desc[UR12][R10.64+-0xc], R15 ;  /* 0xfffff40f0a007986 */ /* 0x0003e8000c10190c */
[----:B------:R-:W4:Y:S04]  /*03c0*/  LDG.E R12, desc[UR12][R6.64+-0x8] ;  /* 0xfffff80c060c7981 */ /* 0x000f28000c1e1900 */
[----:B--2---:R-:W4:Y:S02]  /*03d0*/  LDG.E R17, desc[UR12][R8.64+-0x8] ;  /* 0xfffff80c08117981 */ /* 0x004f24000c1e1900 */
[----:B----4-:R-:W-:-:S05]  /*03e0*/  FADD R17, R12, R17 ;  /* 0x000000110c117221 */ /* 0x010fca0000000000 */
[----:B------:R2:W-:Y:S04]  /*03f0*/  STG.E desc[UR12][R10.64+-0x8], R17 ;  /* 0xfffff8110a007986 */ /* 0x0005e8000c10190c */
[----:B------:R-:W4:Y:S04]  /*0400*/  LDG.E R12, desc[UR12][R6.64+-0x4] ;  /* 0xfffffc0c060c7981 */ /* 0x000f28000c1e1900 */
[----:B---3--:R-:W4:Y:S02]  /*0410*/  LDG.E R19, desc[UR12][R8.64+-0x4] ;  /* 0xfffffc0c08137981 */ /* 0x008f24000c1e1900 */
[----:B----4-:R-:W-:-:S05]  /*0420*/  FADD R19, R12, R19 ;  /* 0x000000130c137221 */ /* 0x010fca0000000000 */
        /* <DEDUP_REMOVED lines=21> */
[----:B------:R-:W5:Y:S04]  /*0580*/  LDG.E R12, desc[UR12][R6.64+0x14] ;  /* 0x0000140c060c7981 */ /* 0x000f68000c1e1900 */
[----:B-1----:R-:W5:Y:S02]  /*0590*/  LDG.E R15, desc[UR12][R8.64+0x14] ;  /* 0x0000140c080f7981 */ /* 0x002f64000c1e1900 */
[----:B-----5:R-:W-:-:S05]  /*05a0*/  FADD R15, R12, R15 ;  /* 0x0000000f0c0f7221 */ /* 0x020fca0000000000 */
[----:B------:R4:W-:Y:S04]  /*05b0*/  STG.E desc[UR12][R10.64+0x14], R15 ;  /* 0x0000140f0a007986 */ /* 0x0009e8000c10190c */
[----:B------:R-:W5:Y:S04]  /*05c0*/  LDG.E R12, desc[UR12][R6.64+0x18] ;  /* 0x0000180c060c7981 */ /* 0x000f68000c1e1900 */
[----:B--2---:R-:W5:Y:S01]  /*05d0*/  LDG.E R17, desc[UR12][R8.64+0x18] ;  /* 0x0000180c08117981 */ /* 0x004f62000c1e1900 */
[----:B------:R-:W-:Y:S01]  /*05e0*/  IADD3 R4, PT, PT, R4, 0x10, RZ ;  /* 0x0000001004047810 */ /* 0x000fe20007ffe0ff */
[----:B-----5:R-:W-:-:S05]  /*05f0*/  FADD R17, R12, R17 ;  /* 0x000000110c117221 */ /* 0x020fca0000000000 */
[----:B------:R4:W-:Y:S04]  /*0600*/  STG.E desc[UR12][R10.64+0x18], R17 ;  /* 0x000018110a007986 */ /* 0x0009e8000c10190c */
[----:B------:R-:W2:Y:S04]  /*0610*/  LDG.E R12, desc[UR12][R6.64+0x1c] ;  /* 0x00001c0c060c7981 */ /* 0x000ea8000c1e1900 */
[----:B---3--:R-:W2:Y:S01]  /*0620*/  LDG.E R19, desc[UR12][R8.64+0x1c] ;  /* 0x00001c0c08137981 */ /* 0x008ea2000c1e1900 */
[----:B------:R-:W-:Y:S02]  /*0630*/  ISETP.NE.AND P1, PT, R4, RZ, PT ;  /* 0x000000ff0400720c */ /* 0x000fe40003f25270 */
[----:B------:R-:W-:Y:S01]  /*0640*/  IADD3 R2, PT, PT, R2, 0x10, RZ ;  /* 0x0000001002027810 */ /* 0x000fe20007ffe0ff */
[----:B--2---:R-:W-:-:S05]  /*0650*/  FADD R19, R12, R19 ;  /* 0x000000130c137221 */ /* 0x004fca0000000000 */
[----:B------:R4:W-:Y:S05]  /*0660*/  STG.E desc[UR12][R10.64+0x1c], R19 ;  /* 0x00001c130a007986 */ /* 0x0009ea000c10190c */
[----:B------:R-:W-:Y:S05]  /*0670*/  @P1 BRA `(.L_x_1) ;  /* 0xfffffff800cc1947 */ /* 0x000fea000383ffff */
.L_x_0:
[----:B0-----:R-:W-:Y:S05]  /*0680*/  @!P0 EXIT ;  /* 0x000000000000894d */ /* 0x001fea0003800000 */
[----:B------:R-:W-:Y:S02]  /*0690*/  ISETP.GE.U32.AND P0, PT, R14, 0x8, PT ;  /* 0x000000080e00780c */ /* 0x000fe40003f06070 */
[----:B------:R-:W-:-:S04]  /*06a0*/  LOP3.LUT R4, R5, 0x7, RZ, 0xc0, !PT ;  /* 0x0000000705047812 */ /* 0x000fc800078ec0ff */
[----:B------:R-:W-:-:S07]  /*06b0*/  ISETP.NE.AND P1, PT, R4, RZ, PT ;  /* 0x000000ff0400720c */ /* 0x000fce0003f25270 */
[----:B------:R-:W-:Y:S06]  /*06c0*/  @!P0 BRA `(.L_x_2) ;  /* 0x0000000000a08947 */ /* 0x000fec0003800000 */
[----:B------:R-:W0:Y:S01]  /*06d0*/  LDC.64 R6, c[0x0][0x380] ;  /* 0x0000e000ff067b82 */ /* 0x000e220000000a00 */
[----:B----4-:R-:W-:-:S07]  /*06e0*/  IADD3 R13, PT, PT, R0, R3, RZ ;  /* 0x00000003000d7210 */ /* 0x010fce0007ffe0ff */
[----:B------:R-:W1:Y:S08]  /*06f0*/  LDC.64 R8, c[0x0][0x388] ;  /* 0x0000e200ff087b82 */ /* 0x000e700000000a00 */
[----:B------:R-:W2:Y:S01]  /*0700*/  LDC.64 R10, c[0x0][0x390] ;  /* 0x0000e400ff0a7b82 */ /* 0x000ea20000000a00 */
[----:B0-----:R-:W-:-:S05]  /*0710*/  IMAD.WIDE R6, R13, 0x4, R6 ;  /* 0x000000040d067825 */ /* 0x001fca00078e0206 */
[----:B------:R-:W3:Y:S01]  /*0720*/  LDG.E R2, desc[UR12][R6.64] ;  /* 0x0000000c06027981 */ /* 0x000ee2000c1e1900 */
[----:B-1----:R-:W-:-:S05]  /*0730*/  IMAD.WIDE R8, R13, 0x4, R8 ;  /* 0x000000040d087825 */ /* 0x002fca00078e0208 */
[----:B------:R-:W3:Y:S01]  /*0740*/  LDG.E R15, desc[UR12][R8.64] ;  /* 0x0000000c080f7981 */ /* 0x000ee2000c1e1900 */
[----:B--2---:R-:W-:-:S04]  /*0750*/  IMAD.WIDE R10, R13, 0x4, R10 ;  /* 0x000000040d0a7825 */ /* 0x004fc800078e020a */
[----:B---3--:R-:W-:-:S05]  /*0760*/  FADD R15, R2, R15 ;  /* 0x0000000f020f7221 */ /* 0x008fca0000000000 */
        /* <DEDUP_REMOVED lines=25> */
[----:B------:R-:W2:Y:S04]  /*0900*/  LDG.E R2, desc[UR12][R6.64+0x1c] ;  /* 0x00001c0c06027981 */ /* 0x000ea8000c1e1900 */
[----:B---3--:R-:W2:Y:S01]  /*0910*/  LDG.E R19, desc[UR12][R8.64+0x1c] ;  /* 0x00001c0c08137981 */ /* 0x008ea2000c1e1900 */
[----:B------:R-:W-:Y:S01]  /*0920*/  IADD3 R3, PT, PT, R3, 0x8, RZ ;  /* 0x0000000803037810 */ /* 0x000fe20007ffe0ff */
[----:B--2---:R-:W-:-:S05]  /*0930*/  FADD R19, R2, R19 ;  /* 0x0000001302137221 */ /* 0x004fca0000000000 */
[----:B------:R0:W-:Y:S02]  /*0940*/  STG.E desc[UR12][R10.64+0x1c], R19 ;  /* 0x00001c130a007986 */ /* 0x0001e4000c10190c */
.L_x_2:
[----:B------:R-:W-:Y:S05]  /*0950*/  @!P1 EXIT ;  /* 0x000000000000994d */ /* 0x000fea0003800000 */
[----:B------:R-:W-:Y:S02]  /*0960*/  ISETP.GE.U32.AND P0, PT, R4, 0x4, PT ;  /* 0x000000040400780c */ /* 0x000fe40003f06070 */
[----:B------:R-:W-:-:S04]  /*0970*/  LOP3.LUT R2, R5, 0x3, RZ, 0xc0, !PT ;  /* 0x0000000305027812 */ /* 0x000fc800078ec0ff */
[----:B------:R-:W-:-:S07]  /*0980*/  ISETP.NE.AND P1, PT, R2, RZ, PT ;  /* 0x000000ff0200720c */ /* 0x000fce0003f25270 */
[----:B------:R-:W-:Y:S06]  /*0990*/  @!P0 BRA `(.L_x_3) ;  /* 0x0000000000608947 */ /* 0x000fec0003800000 */
[----:B------:R-:W1:Y:S01]  /*09a0*/  LDC.64 R4, c[0x0][0x380] ;  /* 0x0000e000ff047b82 */ /* 0x000e620000000a00 */
[----:B0---4-:R-:W-:-:S07]  /*09b0*/  IADD3 R13, PT, PT, R0, R3, RZ ;  /* 0x00000003000d7210 */ /* 0x011fce0007ffe0ff */
[----:B------:R-:W0:Y:S08]  /*09c0*/  LDC.64 R6, c[0x0][0x388] ;  /* 0x0000e200ff067b82 */ /* 0x000e300000000a00 */
[----:B------:R-:W2:Y:S01]  /*09d0*/  LDC.64 R8, c[0x0][0x390] ;  /* 0x0000e400ff087b82 */ /* 0x000ea20000000a00 */
[----:B-1----:R-:W-:-:S05]  /*09e0*/  IMAD.WIDE R4, R13, 0x4, R4 ;  /* 0x000000040d047825 */ /* 0x002fca00078e0204 */
[----:B------:R-:W3:Y:S01]  /*09f0*/  LDG.E R10, desc[UR12][R4.64] ;  /* 0x0000000c040a7981 */ /* 0x000ee2000c1e1900 */
[----:B0-----:R-:W-:-:S05]  /*0a00*/  IMAD.WIDE R6, R13, 0x4, R6 ;  /* 0x000000040d067825 */ /* 0x001fca00078e0206 */
        /* <DEDUP_REMOVED lines=12> */
[----:B------:R-:W2:Y:S04]  /*0ad0*/  LDG.E R10, desc[UR12][R4.64+0xc] ;  /* 0x00000c0c040a7981 */ /* 0x000ea8000c1e1900 */
[----:B------:R-:W2:Y:S01]  /*0ae0*/  LDG.E R17, desc[UR12][R6.64+0xc] ;  /* 0x00000c0c06117981 */ /* 0x000ea2000c1e1900 */
[----:B------:R-:W-:Y:S01]  /*0af0*/  IADD3 R3, PT, PT, R3, 0x4, RZ ;  /* 0x0000000403037810 */ /* 0x000fe20007ffe0ff */
[----:B--2---:R-:W-:-:S05]  /*0b00*/  FADD R17, R10, R17 ;  /* 0x000000110a117221 */ /* 0x004fca0000000000 */
[----:B------:R1:W-:Y:S02]  /*0b10*/  STG.E desc[UR12][R8.64+0xc], R17 ;  /* 0x00000c1108007986 */ /* 0x0003e4000c10190c */
.L_x_3:
[----:B------:R-:W-:Y:S05]  /*0b20*/  @!P1 EXIT ;  /* 0x000000000000994d */ /* 0x000fea0003800000 */
[----:B-1----:R-:W1:Y:S01]  /*0b30*/  LDC.64 R8, c[0x0][0x390] ;  /* 0x0000e400ff087b82 */ /* 0x002e620000000a00 */
[----:B0---4-:R-:W-:Y:S02]  /*0b40*/  IADD3 R15, PT, PT, R0, R3, RZ ;  /* 0x00000003000f7210 */ /* 0x011fe40007ffe0ff */
[----:B------:R-:W-:-:S05]  /*0b50*/  IADD3 R0, PT, PT, -R2, RZ, RZ ;  /* 0x000000ff02007210 */ /* 0x000fca0007ffe1ff */
[----:B------:R-:W0:Y:S08]  /*0b60*/  LDC.64 R12, c[0x0][0x380] ;  /* 0x0000e000ff0c7b82 */ /* 0x000e300000000a00 */
[----:B------:R-:W2:Y:S02]  /*0b70*/  LDC.64 R10, c[0x0][0x388] ;  /* 0x0000e200ff0a7b82 */ /* 0x000ea40000000a00 */
.L_x_4:
[----:B--2---:R-:W-:-:S04]  /*0b80*/  IMAD.WIDE R4, R15, 0x4, R10 ;  /* 0x000000040f047825 */ /* 0x004fc800078e020a */
[C---:B0-----:R-:W-:Y:S02]  /*0b90*/  IMAD.WIDE R6, R15.reuse, 0x4, R12 ;  /* 0x000000040f067825 */ /* 0x041fe400078e020c */
[----:B------:R-:W2:Y:S04]  /*0ba0*/  LDG.E R5, desc[UR12][R4.64] ;  /* 0x0000000c04057981 */ /* 0x000ea8000c1e1900 */
[----:B------:R-:W2:Y:S01]  /*0bb0*/  LDG.E R6, desc[UR12][R6.64] ;  /* 0x0000000c06067981 */ /* 0x000ea2000c1e1900 */
[----:B------:R-:W-:Y:S01]  /*0bc0*/  IADD3 R0, PT, PT, R0, 0x1, RZ ;  /* 0x0000000100007810 */ /* 0x000fe20007ffe0ff */
[C---:B-1-3--:R-:W-:Y:S01]  /*0bd0*/  IMAD.WIDE R2, R15.reuse, 0x4, R8 ;  /* 0x000000040f027825 */ /* 0x04afe200078e0208 */
[----:B------:R-:W-:Y:S02]  /*0be0*/  IADD3 R15, PT, PT, R15, 0x1, RZ ;  /* 0x000000010f0f7810 */ /* 0x000fe40007ffe0ff */
[----:B------:R-:W-:Y:S01]  /*0bf0*/  ISETP.NE.AND P0, PT, R0, RZ, PT ;  /* 0x000000ff0000720c */ /* 0x000fe20003f05270 */
[----:B--2---:R-:W-:-:S05]  /*0c00*/  FADD R17, R6, R5 ;  /* 0x0000000506117221 */ /* 0x004fca0000000000 */
[----:B------:R3:W-:Y:S07]  /*0c10*/  STG.E desc[UR12][R2.64], R17 ;  /* 0x0000001102007986 */ /* 0x0007ee000c10190c */
[----:B------:R-:W-:Y:S05]  /*0c20*/  @P0 BRA `(.L_x_4) ;  /* 0xfffffffc00d40947 */ /* 0x000fea000383ffff */
[----:B------:R-:W-:Y:S05]  /*0c30*/  EXIT ;  /* 0x000000000000794d */ /* 0x000fea0003800000 */
.L_x_5:
[----:B------:R-:W-:-:S00]  /*0c40*/  BRA `(.L_x_5) ;  /* 0xfffffffc00fc7947 */ /* 0x000fc0000383ffff */
[----:B------:R-:W-:-:S00]  /*0c50*/  NOP ;  /* 0x0000000000007918 */ /* 0x000fc00000000000 */
        /* <DEDUP_REMOVED lines=10> */
.L_x_6:


//--------------------- .nv.shared.reserved.0     --------------------------
	.section	.nv.shared.reserved.0,"aw",@nobits
	.weak		__nv_reservedSMEM_offset_0_alias
	.size		__nv_reservedSMEM_offset_0_alias, 0, 64
	.other		__nv_reservedSMEM_offset_0_alias,@"STO_CUDA_RESERVED_SHARED STV_DEFAULT"
__nv_reservedSMEM_offset_0_alias:
	.zero		0
	.zero		64


//--------------------- .nv.constant0._Z16add_matrices_rowPfS_S_ii --------------------------
	.section	.nv.constant0._Z16add_matrices_rowPfS_S_ii,"a",@progbits
	.sectionflags	@""
	.align	4
.nv.constant0._Z16add_matrices_rowPfS_S_ii:
	.zero		928


//--------------------- SYMBOLS --------------------------

	.type		.nv.reservedSmem.offset0,@object
	.size		.nv.reservedSmem.offset0,0x4
